	.headerflags	@"EF_CUDA_TEXMODE_UNIFIED EF_CUDA_64BIT_ADDRESS EF_CUDA_ACCELERATORS EF_CUDA_SM90 EF_CUDA_VIRTUAL_SM(EF_CUDA_SM90)"
	.elftype	@"ET_EXEC"


//--------------------- .nv.info                  --------------------------
	.section	.nv.info,"",@"SHT_CUDA_INFO"
	.align	4


	//----- nvinfo : EIATTR_REGCOUNT
	.align		4
        /*0000*/ 	.byte	0x04, 0x2f
        /*0002*/ 	.short	(.L_3 - .L_2)
	.align		4
.L_2:
        /*0004*/ 	.word	index@(triton_poi_fused_add_div_sqrt_15)
        /*0008*/ 	.word	0x00000020


	//----- nvinfo : EIATTR_MIN_STACK_SIZE
	.align		4
.L_3:
        /*000c*/ 	.byte	0x04, 0x12
        /*000e*/ 	.short	(.L_5 - .L_4)
	.align		4
.L_4:
        /*0010*/ 	.word	index@(triton_poi_fused_add_div_sqrt_15)
        /*0014*/ 	.word	0x00000000


	//----- nvinfo : EIATTR_FRAME_SIZE
	.align		4
.L_5:
        /*0018*/ 	.byte	0x04, 0x11
        /*001a*/ 	.short	(.L_7 - .L_6)
	.align		4
.L_6:
        /*001c*/ 	.word	index@(triton_poi_fused_add_div_sqrt_15)
        /*0020*/ 	.word	0x00000000


	//----- nvinfo : EIATTR_MIN_STACK_SIZE
	.align		4
.L_7:
        /*0024*/ 	.byte	0x04, 0x12
        /*0026*/ 	.short	(.L_9 - .L_8)
	.align		4
.L_8:
        /*0028*/ 	.word	index@(triton_poi_fused_add_div_sqrt_15)
        /*002c*/ 	.word	0x00000000
.L_9:


//--------------------- .nv.info.triton_poi_fused_add_div_sqrt_15 --------------------------
	.section	.nv.info.triton_poi_fused_add_div_sqrt_15,"",@"SHT_CUDA_INFO"
	.sectionflags	@""
	.align	4


	//----- nvinfo : EIATTR_CUDA_API_VERSION
	.align		4
        /*0000*/ 	.byte	0x04, 0x37
        /*0002*/ 	.short	(.L_11 - .L_10)
.L_10:
        /*0004*/ 	.word	0x0000007c


	//----- nvinfo : EIATTR_KPARAM_INFO
	.align		4
.L_11:
        /*0008*/ 	.byte	0x04, 0x17
        /*000a*/ 	.short	(.L_13 - .L_12)
.L_12:
        /*000c*/ 	.word	0x00000000
        /*0010*/ 	.short	0x0004
        /*0012*/ 	.short	0x001c
        /*0014*/ 	.byte	0x00, 0xf0, 0x11, 0x00


	//----- nvinfo : EIATTR_KPARAM_INFO
	.align		4
.L_13:
        /*0018*/ 	.byte	0x04, 0x17
        /*001a*/ 	.short	(.L_15 - .L_14)
.L_14:
        /*001c*/ 	.word	0x00000000
        /*0020*/ 	.short	0x0003
        /*0022*/ 	.short	0x0018
        /*0024*/ 	.byte	0x00, 0xf0, 0x11, 0x00


	//----- nvinfo : EIATTR_KPARAM_INFO
	.align		4
.L_15:
        /*0028*/ 	.byte	0x04, 0x17
        /*002a*/ 	.short	(.L_17 - .L_16)
.L_16:
        /*002c*/ 	.word	0x00000000
        /*0030*/ 	.short	0x0002
        /*0032*/ 	.short	0x0010
        /*0034*/ 	.byte	0x00, 0xf4, 0x21, 0x00


	//----- nvinfo : EIATTR_KPARAM_INFO
	.align		4
.L_17:
        /*0038*/ 	.byte	0x04, 0x17
        /*003a*/ 	.short	(.L_19 - .L_18)
.L_18:
        /*003c*/ 	.word	0x00000000
        /*0040*/ 	.short	0x0001
        /*0042*/ 	.short	0x0008
        /*0044*/ 	.byte	0x00, 0xf4, 0x21, 0x00


	//----- nvinfo : EIATTR_KPARAM_INFO
	.align		4
.L_19:
        /*0048*/ 	.byte	0x04, 0x17
        /*004a*/ 	.short	(.L_21 - .L_20)
.L_20:
        /*004c*/ 	.word	0x00000000
        /*0050*/ 	.short	0x0000
        /*0052*/ 	.short	0x0000
        /*0054*/ 	.byte	0x00, 0xf4, 0x21, 0x00


	//----- nvinfo : EIATTR_SPARSE_MMA_MASK
	.align		4
.L_21:
        /*0058*/ 	.byte	0x03, 0x50
        /*005a*/ 	.short	0x0000


	//----- nvinfo : EIATTR_MAXREG_COUNT
	.align		4
        /*005c*/ 	.byte	0x03, 0x1b
        /*005e*/ 	.short	0x00ff


	//----- nvinfo : EIATTR_EXIT_INSTR_OFFSETS
	.align		4
        /*0060*/ 	.byte	0x04, 0x1c
        /*0062*/ 	.short	(.L_23 - .L_22)


	//   ....[0]....
.L_22:
        /*0064*/ 	.word	0x00000770


	//   ....[1]....
        /*0068*/ 	.word	0x00000790


	//----- nvinfo : EIATTR_REQNTID
	.align		4
.L_23:
        /*006c*/ 	.byte	0x04, 0x10
        /*006e*/ 	.short	(.L_25 - .L_24)
.L_24:
        /*0070*/ 	.word	0x00000080
        /*0074*/ 	.word	0x00000001
        /*0078*/ 	.word	0x00000001


	//----- nvinfo : EIATTR_CBANK_PARAM_SIZE
	.align		4
.L_25:
        /*007c*/ 	.byte	0x03, 0x19
        /*007e*/ 	.short	0x0020


	//----- nvinfo : EIATTR_PARAM_CBANK
	.align		4
        /*0080*/ 	.byte	0x04, 0x0a
        /*0082*/ 	.short	(.L_27 - .L_26)
	.align		4
.L_26:
        /*0084*/ 	.word	index@(.nv.constant0.triton_poi_fused_add_div_sqrt_15)
        /*0088*/ 	.short	0x0210
        /*008a*/ 	.short	0x0020


	//----- nvinfo : EIATTR_SW_WAR
	.align		4
.L_27:
        /*008c*/ 	.byte	0x04, 0x36
        /*008e*/ 	.short	(.L_29 - .L_28)
.L_28:
        /*0090*/ 	.word	0x00000008
.L_29:


//--------------------- .nv.callgraph             --------------------------
	.section	.nv.callgraph,"",@"SHT_CUDA_CALLGRAPH"
	.align	4
	.sectionentsize	8
	.align		4
        /*0000*/ 	.word	0x00000000
	.align		4
        /*0004*/ 	.word	0xffffffff
	.align		4
        /*0008*/ 	.word	0x00000000
	.align		4
        /*000c*/ 	.word	0xfffffffe
	.align		4
        /*0010*/ 	.word	0x00000000
	.align		4
        /*0014*/ 	.word	0xfffffffd
	.align		4
        /*0018*/ 	.word	0x00000000
	.align		4
        /*001c*/ 	.word	0xfffffffc


//--------------------- .nv.constant4             --------------------------
	.section	.nv.constant4,"a",@progbits
	.align	8
	.align		8
.nv.constant4:
        /*0000*/ 	.dword	_$_str
	.align		8
        /*0008*/ 	.dword	_$_str_$_2


//--------------------- .text.triton_poi_fused_add_div_sqrt_15 --------------------------
	.section	.text.triton_poi_fused_add_div_sqrt_15,"ax",@progbits
	.align	128
        .global         triton_poi_fused_add_div_sqrt_15
        .type           triton_poi_fused_add_div_sqrt_15,@function
        .size           triton_poi_fused_add_div_sqrt_15,(.L_x_1 - triton_poi_fused_add_div_sqrt_15)
        .other          triton_poi_fused_add_div_sqrt_15,@"STO_CUDA_ENTRY STV_DEFAULT"
triton_poi_fused_add_div_sqrt_15:
.text.triton_poi_fused_add_div_sqrt_15:
[----:B------:R-:W0:Y:S01]  /*0000*/  LDC R1, c[0x0][0x28] ;  /* 0x00000a00ff017b82 */ /* 0x000e220000000800 */
[----:B------:R-:W1:Y:S07]  /*0010*/  S2R R0, SR_TID.X ;  /* 0x0000000000007919 */ /* 0x000e6e0000002100 */
[----:B------:R-:W2:Y:S01]  /*0020*/  LDC.64 R2, c[0x0][0x218] ;  /* 0x00008600ff027b82 */ /* 0x000ea20000000a00 */
[----:B------:R-:W-:Y:S01]  /*0030*/  CS2R R6, SRZ ;  /* 0x0000000000067805 */ /* 0x000fe2000001ff00 */
[----:B------:R-:W-:Y:S01]  /*0040*/  ULDC.64 UR4, c[0x0][0x208] ;  /* 0x0000820000047ab9 */ /* 0x000fe20000000a00 */
[----:B------:R-:W3:Y:S01]  /*0050*/  S2R R26, SR_CTAID.Y ;  /* 0x00000000001a7919 */ /* 0x000ee20000002600 */
[----:B------:R-:W4:Y:S04]  /*0060*/  S2R R25, SR_CTAID.X ;  /* 0x0000000000197919 */ /* 0x000f280000002500 */
[----:B------:R-:W5:Y:S01]  /*0070*/  LDC.64 R14, c[0x0][0x210] ;  /* 0x00008400ff0e7b82 */ /* 0x000f620000000a00 */
[----:B-1----:R-:W-:-:S02]  /*0080*/  SHF.L.U32 R0, R0, 0x2, RZ ;  /* 0x0000000200007819 */ /* 0x002fc400000006ff */
[----:B---3--:R-:W-:Y:S02]  /*0090*/  SHF.R.S32.HI R5, RZ, 0x1f, R26 ;  /* 0x0000001fff057819 */ /* 0x008fe4000001141a */
[----:B------:R-:W-:Y:S02]  /*00a0*/  LOP3.LUT R0, R0, 0x1fc, RZ, 0xc0, !PT ;  /* 0x000001fc00007812 */ /* 0x000fe400078ec0ff */
[----:B------:R-:W-:Y:S02]  /*00b0*/  LEA.HI R18, R5, R26, RZ, 0x6 ;  /* 0x0000001a05127211 */ /* 0x000fe400078f30ff */
[----:B------:R-:W-:Y:S02]  /*00c0*/  CS2R R4, SRZ ;  /* 0x0000000000047805 */ /* 0x000fe4000001ff00 */
[----:B----4-:R-:W-:Y:S02]  /*00d0*/  LEA R25, R25, R0, 0xa ;  /* 0x0000000019197211 */ /* 0x010fe400078e50ff */
[----:B------:R-:W-:-:S02]  /*00e0*/  SHF.R.S32.HI R0, RZ, 0x6, R18 ;  /* 0x00000006ff007819 */ /* 0x000fc40000011412 */
[----:B------:R-:W-:Y:S02]  /*00f0*/  ISETP.GE.AND P0, PT, R26, 0x100, PT ;  /* 0x000001001a00780c */ /* 0x000fe40003f06270 */
[----:B------:R-:W-:-:S05]  /*0100*/  LEA R9, R0, R25, 0xc ;  /* 0x0000001900097211 */ /* 0x000fca00078e60ff */
[----:B--2---:R-:W-:Y:S01]  /*0110*/  IMAD.WIDE R12, R9, 0x4, R2 ;  /* 0x00000004090c7825 */ /* 0x004fe200078e0202 */
[----:B------:R-:W-:-:S05]  /*0120*/  IADD3 R17, R9, 0x200, RZ ;  /* 0x0000020009117810 */ /* 0x000fca0007ffe0ff */
[----:B------:R5:W2:Y:S01]  /*0130*/  @!P0 LDG.E.EL.128 R4, desc[UR4][R12.64] ;  /* 0x000000040c048981 */ /* 0x000aa2000c2e1d00 */
[----:B------:R-:W-:Y:S01]  /*0140*/  IMAD.WIDE R16, R17, 0x4, R2 ;  /* 0x0000000411107825 */ /* 0x000fe200078e0202 */
[----:B------:R-:W-:Y:S02]  /*0150*/  CS2R R8, SRZ ;  /* 0x0000000000087805 */ /* 0x000fe4000001ff00 */
[----:B------:R-:W-:Y:S02]  /*0160*/  CS2R R10, SRZ ;  /* 0x00000000000a7805 */ /* 0x000fe4000001ff00 */
[----:B------:R-:W-:-:S04]  /*0170*/  LOP3.LUT R3, R18, 0xffffffc0, RZ, 0xc0, !PT ;  /* 0xffffffc012037812 */ /* 0x000fc800078ec0ff */
[----:B------:R-:W-:Y:S01]  /*0180*/  IADD3 R3, -R3, R26, RZ ;  /* 0x0000001a03037210 */ /* 0x000fe20007ffe1ff */
[----:B------:R1:W3:Y:S01]  /*0190*/  @!P0 LDG.E.EL.128 R8, desc[UR4][R16.64] ;  /* 0x0000000410088981 */ /* 0x0002e2000c2e1d00 */
[----:B------:R-:W-:Y:S02]  /*01a0*/  HFMA2.MMA R24, -RZ, RZ, 0, 0 ;  /* 0x00000000ff187435 */ /* 0x000fe400000001ff */
[----:B------:R-:W-:-:S04]  /*01b0*/  LEA R0, R0, R3, 0x12 ;  /* 0x0000000300007211 */ /* 0x000fc800078e90ff */
[----:B------:R-:W-:-:S04]  /*01c0*/  LEA R3, R25, R0, 0x6 ;  /* 0x0000000019037211 */ /* 0x000fc800078e30ff */
[----:B------:R-:W-:Y:S01]  /*01d0*/  IADD3 R19, R3, 0x40, RZ ;  /* 0x0000004003137810 */ /* 0x000fe20007ffe0ff */
[----:B-----5:R-:W-:Y:S01]  /*01e0*/  IMAD.WIDE R12, R3, 0x4, R14 ;  /* 0x00000004030c7825 */ /* 0x020fe200078e020e */
[----:B------:R-:W-:-:S03]  /*01f0*/  MOV R20, RZ ;  /* 0x000000ff00147202 */ /* 0x000fc60000000f00 */
[--C-:B------:R-:W-:Y:S01]  /*0200*/  IMAD.WIDE R18, R19, 0x4, R14.reuse ;  /* 0x0000000413127825 */ /* 0x100fe200078e020e */
[----:B------:R4:W5:Y:S04]  /*0210*/  @!P0 LDG.E.EL R24, desc[UR4][R12.64] ;  /* 0x000000040c188981 */ /* 0x000968000c2e1900 */
[----:B------:R4:W3:Y:S01]  /*0220*/  @!P0 LDG.E.EL R20, desc[UR4][R18.64] ;  /* 0x0000000412148981 */ /* 0x0008e2000c2e1900 */
[----:B------:R-:W-:Y:S02]  /*0230*/  IADD3 R23, R3, 0x80, RZ ;  /* 0x0000008003177810 */ /* 0x000fe40007ffe0ff */
[----:B-1----:R-:W-:Y:S02]  /*0240*/  CS2R R16, SRZ ;  /* 0x0000000000107805 */ /* 0x002fe4000001ff00 */
[----:B------:R-:W-:Y:S01]  /*0250*/  IADD3 R29, R3, 0xc0, RZ ;  /* 0x000000c0031d7810 */ /* 0x000fe20007ffe0ff */
[----:B------:R-:W-:Y:S01]  /*0260*/  IMAD.WIDE R22, R23, 0x4, R14 ;  /* 0x0000000417167825 */ /* 0x000fe200078e020e */
[----:B----4-:R-:W-:-:S02]  /*0270*/  IADD3 R13, R3, 0x8000, RZ ;  /* 0x00008000030d7810 */ /* 0x010fc40007ffe0ff */
[----:B------:R-:W-:Y:S01]  /*0280*/  IADD3 R21, R3, 0x8040, RZ ;  /* 0x0000804003157810 */ /* 0x000fe20007ffe0ff */
[--C-:B------:R-:W-:Y:S01]  /*0290*/  IMAD.WIDE R28, R29, 0x4, R14.reuse ;  /* 0x000000041d1c7825 */ /* 0x100fe200078e020e */
[----:B------:R1:W4:Y:S01]  /*02a0*/  @!P0 LDG.E.EL R17, desc[UR4][R22.64] ;  /* 0x0000000416118981 */ /* 0x000322000c2e1900 */
[----:B------:R-:W-:Y:S01]  /*02b0*/  IADD3 R27, R3, 0x8080, RZ ;  /* 0x00008080031b7810 */ /* 0x000fe20007ffe0ff */
[----:B------:R-:W-:Y:S01]  /*02c0*/  HFMA2.MMA R0, -RZ, RZ, 0, 0 ;  /* 0x00000000ff007435 */ /* 0x000fe200000001ff */
[--C-:B0-----:R-:W-:Y:S01]  /*02d0*/  IMAD.WIDE R18, R13, 0x4, R14.reuse ;  /* 0x000000040d127825 */ /* 0x101fe200078e020e */
[----:B------:R-:W4:Y:S03]  /*02e0*/  @!P0 LDG.E.EL R16, desc[UR4][R28.64] ;  /* 0x000000041c108981 */ /* 0x000f26000c2e1900 */
[----:B------:R-:W-:Y:S01]  /*02f0*/  IMAD.WIDE R12, R27, 0x4, R14 ;  /* 0x000000041b0c7825 */ /* 0x000fe200078e020e */
[----:B-1----:R-:W-:-:S03]  /*0300*/  IADD3 R23, R3, 0x80c0, RZ ;  /* 0x000080c003177810 */ /* 0x002fc60007ffe0ff */
[--C-:B------:R-:W-:Y:S01]  /*0310*/  IMAD.WIDE R2, R21, 0x4, R14.reuse ;  /* 0x0000000415027825 */ /* 0x100fe200078e020e */
[----:B------:R-:W-:Y:S01]  /*0320*/  MOV R21, RZ ;  /* 0x000000ff00157202 */ /* 0x000fe20000000f00 */
[----:B------:R-:W4:Y:S02]  /*0330*/  @!P0 LDG.E.EL R0, desc[UR4][R18.64] ;  /* 0x0000000412008981 */ /* 0x000f24000c2e1900 */
[----:B------:R-:W-:Y:S01]  /*0340*/  IMAD.WIDE R14, R23, 0x4, R14 ;  /* 0x00000004170e7825 */ /* 0x000fe200078e020e */
[----:B------:R-:W-:Y:S02]  /*0350*/  CS2R R22, SRZ ;  /* 0x0000000000167805 */ /* 0x000fe4000001ff00 */
[----:B------:R-:W4:Y:S04]  /*0360*/  @!P0 LDG.E.EL R21, desc[UR4][R2.64] ;  /* 0x0000000402158981 */ /* 0x000f28000c2e1900 */
[----:B------:R-:W4:Y:S04]  /*0370*/  @!P0 LDG.E.EL R22, desc[UR4][R12.64] ;  /* 0x000000040c168981 */ /* 0x000f28000c2e1900 */
[----:B------:R0:W4:Y:S01]  /*0380*/  @!P0 LDG.E.EL R23, desc[UR4][R14.64] ;  /* 0x000000040e178981 */ /* 0x000122000c2e1900 */
[----:B------:R-:W-:-:S04]  /*0390*/  LEA R25, R26, R25, 0xc ;  /* 0x000000191a197211 */ /* 0x000fc800078e60ff */
[----:B0-----:R-:W-:Y:S01]  /*03a0*/  IADD3 R15, R25, 0x200, RZ ;  /* 0x00000200190f7810 */ /* 0x001fe20007ffe0ff */
[----:B--2---:R-:W0:Y:S08]  /*03b0*/  MUFU.SQRT R5, R5 ;  /* 0x0000000500057308 */ /* 0x004e300000002000 */
[----:B------:R-:W1:Y:S08]  /*03c0*/  MUFU.SQRT R4, R4 ;  /* 0x0000000400047308 */ /* 0x000e700000002000 */
[----:B------:R-:W2:Y:S01]  /*03d0*/  MUFU.SQRT R6, R6 ;  /* 0x0000000600067308 */ /* 0x000ea20000002000 */
[----:B0-----:R-:W-:-:S07]  /*03e0*/  FADD R2, R5, 1.00000001335143196e-10 ;  /* 0x2edbe6ff05027421 */ /* 0x001fce0000000000 */
[----:B------:R-:W0:Y:S01]  /*03f0*/  MUFU.SQRT R7, R7 ;  /* 0x0000000700077308 */ /* 0x000e220000002000 */
[----:B-1----:R-:W-:Y:S01]  /*0400*/  FADD R18, R4, 1.00000001335143196e-10 ;  /* 0x2edbe6ff04127421 */ /* 0x002fe20000000000 */
[----:B------:R-:W-:-:S06]  /*0410*/  FSETP.GT.AND P1, PT, R2, 8.50705917302346158658e+37, PT ;  /* 0x7e8000000200780b */ /* 0x000fcc0003f24000 */
[----:B---3--:R-:W1:Y:S01]  /*0420*/  MUFU.SQRT R8, R8 ;  /* 0x0000000800087308 */ /* 0x008e620000002000 */
[----:B--2---:R-:W-:-:S07]  /*0430*/  FADD R12, R6, 1.00000001335143196e-10 ;  /* 0x2edbe6ff060c7421 */ /* 0x004fce0000000000 */
[----:B------:R-:W2:Y:S08]  /*0440*/  MUFU.SQRT R9, R9 ;  /* 0x0000000900097308 */ /* 0x000eb00000002000 */
[----:B------:R-:W3:Y:S01]  /*0450*/  MUFU.SQRT R11, R11 ;  /* 0x0000000b000b7308 */ /* 0x000ee20000002000 */
[----:B------:R-:W-:Y:S01]  /*0460*/  FSETP.GT.AND P6, PT, R18, 8.50705917302346158658e+37, PT ;  /* 0x7e8000001200780b */ /* 0x000fe20003fc4000 */
[----:B0-----:R-:W-:-:S06]  /*0470*/  FADD R4, R7, 1.00000001335143196e-10 ;  /* 0x2edbe6ff07047421 */ /* 0x001fcc0000000000 */
[----:B------:R-:W0:Y:S01]  /*0480*/  MUFU.SQRT R10, R10 ;  /* 0x0000000a000a7308 */ /* 0x000e220000002000 */
[----:B------:R-:W-:Y:S01]  /*0490*/  FSETP.GT.AND P2, PT, R12, 8.50705917302346158658e+37, PT ;  /* 0x7e8000000c00780b */ /* 0x000fe20003f44000 */
[----:B-1----:R-:W-:Y:S01]  /*04a0*/  FADD R6, R8, 1.00000001335143196e-10 ;  /* 0x2edbe6ff08067421 */ /* 0x002fe20000000000 */
[----:B------:R-:W-:Y:S01]  /*04b0*/  FSETP.GT.AND P3, PT, R4, 8.50705917302346158658e+37, PT ;  /* 0x7e8000000400780b */ /* 0x000fe20003f64000 */
[----:B--2---:R-:W-:Y:S01]  /*04c0*/  FADD R8, R9, 1.00000001335143196e-10 ;  /* 0x2edbe6ff09087421 */ /* 0x004fe20000000000 */
[----:B------:R-:W-:Y:S01]  /*04d0*/  @P1 FMUL R2, R2, 0.25 ;  /* 0x3e80000002021820 */ /* 0x000fe20000400000 */
[----:B---3--:R-:W-:Y:S01]  /*04e0*/  FADD R14, R11, 1.00000001335143196e-10 ;  /* 0x2edbe6ff0b0e7421 */ /* 0x008fe20000000000 */
[----:B------:R-:W-:Y:S02]  /*04f0*/  @P1 FMUL R20, R20, 0.25 ;  /* 0x3e80000014141820 */ /* 0x000fe40000400000 */
[----:B------:R-:W-:Y:S01]  /*0500*/  FSETP.GT.AND P5, PT, R8, 8.50705917302346158658e+37, PT ;  /* 0x7e8000000800780b */ /* 0x000fe20003fa4000 */
[----:B------:R-:W-:Y:S01]  /*0510*/  @P6 FMUL R18, R18, 0.25 ;  /* 0x3e80000012126820 */ /* 0x000fe20000400000 */
[----:B------:R1:W-:Y:S01]  /*0520*/  MUFU.RCP R7, R2 ;  /* 0x0000000200077308 */ /* 0x0003e20000001000 */
[----:B------:R-:W-:Y:S01]  /*0530*/  FSETP.GT.AND P1, PT, R14, 8.50705917302346158658e+37, PT ;  /* 0x7e8000000e00780b */ /* 0x000fe20003f24000 */
[----:B0-----:R-:W-:Y:S01]  /*0540*/  FADD R10, R10, 1.00000001335143196e-10 ;  /* 0x2edbe6ff0a0a7421 */ /* 0x001fe20000000000 */
[----:B-----5:R-:W-:Y:S01]  /*0550*/  @P6 FMUL R24, R24, 0.25 ;  /* 0x3e80000018186820 */ /* 0x020fe20000400000 */
[----:B------:R-:W-:Y:S01]  /*0560*/  FSETP.GT.AND P4, PT, R6, 8.50705917302346158658e+37, PT ;  /* 0x7e8000000600780b */ /* 0x000fe20003f84000 */
[----:B------:R-:W-:-:S02]  /*0570*/  @P2 FMUL R12, R12, 0.25 ;  /* 0x3e8000000c0c2820 */ /* 0x000fc40000400000 */
[----:B------:R-:W-:Y:S01]  /*0580*/  FSETP.GT.AND P6, PT, R10, 8.50705917302346158658e+37, PT ;  /* 0x7e8000000a00780b */ /* 0x000fe20003fc4000 */
[----:B-1----:R-:W0:Y:S01]  /*0590*/  LDC.64 R2, c[0x0][0x220] ;  /* 0x00008800ff027b82 */ /* 0x002e220000000a00 */
[----:B------:R-:W-:Y:S01]  /*05a0*/  @P3 FMUL R4, R4, 0.25 ;  /* 0x3e80000004043820 */ /* 0x000fe20000400000 */
[----:B------:R-:W1:Y:S01]  /*05b0*/  MUFU.RCP R5, R18 ;  /* 0x0000001200057308 */ /* 0x000e620000001000 */
[----:B------:R-:W-:-:S03]  /*05c0*/  @P5 FMUL R8, R8, 0.25 ;  /* 0x3e80000008085820 */ /* 0x000fc60000400000 */
[----:B------:R-:W-:-:S04]  /*05d0*/  @P1 FMUL R14, R14, 0.25 ;  /* 0x3e8000000e0e1820 */ /* 0x000fc80000400000 */
[----:B------:R-:W2:Y:S01]  /*05e0*/  MUFU.RCP R12, R12 ;  /* 0x0000000c000c7308 */ /* 0x000ea20000001000 */
[----:B------:R-:W-:Y:S01]  /*05f0*/  @P4 FMUL R6, R6, 0.25 ;  /* 0x3e80000006064820 */ /* 0x000fe20000400000 */
[----:B------:R-:W-:-:S06]  /*0600*/  @P6 FMUL R10, R10, 0.25 ;  /* 0x3e8000000a0a6820 */ /* 0x000fcc0000400000 */
[----:B------:R1:W3:Y:S01]  /*0610*/  MUFU.RCP R13, R4 ;  /* 0x00000004000d7308 */ /* 0x0002e20000001000 */
[----:B----4-:R-:W-:Y:S01]  /*0620*/  @P2 FMUL R17, R17, 0.25 ;  /* 0x3e80000011112820 */ /* 0x010fe20000400000 */
[----:B------:R-:W-:-:S06]  /*0630*/  @P3 FMUL R16, R16, 0.25 ;  /* 0x3e80000010103820 */ /* 0x000fcc0000400000 */
[----:B------:R2:W4:Y:S01]  /*0640*/  MUFU.RCP R9, R6 ;  /* 0x0000000600097308 */ /* 0x0005220000001000 */
[----:B-1----:R-:W-:Y:S01]  /*0650*/  FMUL R4, R5, R24 ;  /* 0x0000001805047220 */ /* 0x002fe20000400000 */
[----:B------:R-:W-:-:S06]  /*0660*/  FMUL R5, R7, R20 ;  /* 0x0000001407057220 */ /* 0x000fcc0000400000 */
[----:B------:R-:W1:Y:S01]  /*0670*/  MUFU.RCP R8, R8 ;  /* 0x0000000800087308 */ /* 0x000e620000001000 */
[----:B--2---:R-:W-:Y:S01]  /*0680*/  FMUL R6, R12, R17 ;  /* 0x000000110c067220 */ /* 0x004fe20000400000 */
[----:B---3--:R-:W-:-:S06]  /*0690*/  FMUL R7, R13, R16 ;  /* 0x000000100d077220 */ /* 0x008fcc0000400000 */
[----:B------:R-:W2:Y:S01]  /*06a0*/  MUFU.RCP R11, R10 ;  /* 0x0000000a000b7308 */ /* 0x000ea20000001000 */
[----:B0-----:R-:W-:-:S07]  /*06b0*/  IMAD.WIDE R12, R25, 0x4, R2 ;  /* 0x00000004190c7825 */ /* 0x001fce00078e0202 */
[----:B------:R-:W0:Y:S01]  /*06c0*/  MUFU.RCP R14, R14 ;  /* 0x0000000e000e7308 */ /* 0x000e220000001000 */
[----:B------:R-:W-:Y:S01]  /*06d0*/  @P4 FMUL R0, R0, 0.25 ;  /* 0x3e80000000004820 */ /* 0x000fe20000400000 */
[----:B------:R-:W-:Y:S01]  /*06e0*/  @P5 FMUL R21, R21, 0.25 ;  /* 0x3e80000015155820 */ /* 0x000fe20000400000 */
[----:B------:R-:W-:Y:S01]  /*06f0*/  @P6 FMUL R22, R22, 0.25 ;  /* 0x3e80000016166820 */ /* 0x000fe20000400000 */
[----:B------:R-:W-:Y:S01]  /*0700*/  @P1 FMUL R23, R23, 0.25 ;  /* 0x3e80000017171820 */ /* 0x000fe20000400000 */
[----:B------:R3:W-:Y:S01]  /*0710*/  @!P0 STG.E.128 desc[UR4][R12.64], R4 ;  /* 0x000000040c008986 */ /* 0x0007e2000c101d04 */
[----:B------:R-:W-:-:S04]  /*0720*/  IMAD.WIDE R2, R15, 0x4, R2 ;  /* 0x000000040f027825 */ /* 0x000fc800078e0202 */
[----:B----4-:R-:W-:Y:S01]  /*0730*/  FMUL R20, R9, R0 ;  /* 0x0000000009147220 */ /* 0x010fe20000400000 */
[----:B-1----:R-:W-:Y:S01]  /*0740*/  FMUL R21, R8, R21 ;  /* 0x0000001508157220 */ /* 0x002fe20000400000 */
[----:B--2---:R-:W-:Y:S01]  /*0750*/  FMUL R22, R11, R22 ;  /* 0x000000160b167220 */ /* 0x004fe20000400000 */
[----:B0-----:R-:W-:Y:S01]  /*0760*/  FMUL R23, R14, R23 ;  /* 0x000000170e177220 */ /* 0x001fe20000400000 */
[----:B------:R-:W-:Y:S06]  /*0770*/  @P0 EXIT ;  /* 0x000000000000094d */ /* 0x000fec0003800000 */
[----:B------:R-:W-:Y:S01]  /*0780*/  STG.E.128 desc[UR4][R2.64], R20 ;  /* 0x0000001402007986 */ /* 0x000fe2000c101d04 */
[----:B------:R-:W-:Y:S05]  /*0790*/  EXIT ;  /* 0x000000000000794d */ /* 0x000fea0003800000 */
.L_x_0:
[----:B------:R-:W-:-:S00]  /*07a0*/  BRA `(.L_x_0) ;  /* 0xfffffffc00fc7947 */ /* 0x000fc0000383ffff */
[----:B------:R-:W-:-:S00]  /*07b0*/  NOP ;  /* 0x0000000000007918 */ /* 0x000fc00000000000 */
        /* <DEDUP_REMOVED lines=12> */
.L_x_1:


//--------------------- .nv.global.init           --------------------------
	.section	.nv.global.init,"aw",@progbits
.nv.global.init:
	.type		_$_str,@object
	.size		_$_str,(_$_str_$_2 - _$_str)
_$_str:
        /*0000*/ 	.byte	0x5f, 0x5f, 0x43, 0x55, 0x44, 0x41, 0x5f, 0x46, 0x54, 0x5a, 0x00
	.type		_$_str_$_2,@object
	.size		_$_str_$_2,(.L_1 - _$_str_$_2)
_$_str_$_2:
        /*000b*/ 	.byte	0x5f, 0x5f, 0x43, 0x55, 0x44, 0x41, 0x5f, 0x50, 0x52, 0x45, 0x43, 0x5f, 0x53, 0x51, 0x52, 0x54
        /*001b*/ 	.byte	0x00
.L_1:


//--------------------- .nv.constant0.triton_poi_fused_add_div_sqrt_15 --------------------------
	.section	.nv.constant0.triton_poi_fused_add_div_sqrt_15,"a",@progbits
	.sectionflags	@""
	.align	4
.nv.constant0.triton_poi_fused_add_div_sqrt_15:
	.zero		560
